//
// Generated by NVIDIA NVVM Compiler
//
// Compiler Build ID: CL-36424714
// Cuda compilation tools, release 13.0, V13.0.88
// Based on NVVM 20.0.0
//

.version 9.0
.target sm_100
.address_size 64

	// .globl	_Z15matrixMulKernelPiS_S_iii

.visible .entry _Z15matrixMulKernelPiS_S_iii(
	.param .u64 .ptr .align 1 _Z15matrixMulKernelPiS_S_iii_param_0,
	.param .u64 .ptr .align 1 _Z15matrixMulKernelPiS_S_iii_param_1,
	.param .u64 .ptr .align 1 _Z15matrixMulKernelPiS_S_iii_param_2,
	.param .u32 _Z15matrixMulKernelPiS_S_iii_param_3,
	.param .u32 _Z15matrixMulKernelPiS_S_iii_param_4,
	.param .u32 _Z15matrixMulKernelPiS_S_iii_param_5
)
{
	.reg .pred 	%p<20>;
	.reg .b32 	%r<167>;
	.reg .b64 	%rd<82>;

	ld.param.u64 	%rd13, [_Z15matrixMulKernelPiS_S_iii_param_0];
	ld.param.u64 	%rd14, [_Z15matrixMulKernelPiS_S_iii_param_1];
	ld.param.u64 	%rd15, [_Z15matrixMulKernelPiS_S_iii_param_2];
	ld.param.u32 	%r68, [_Z15matrixMulKernelPiS_S_iii_param_3];
	ld.param.u32 	%r69, [_Z15matrixMulKernelPiS_S_iii_param_4];
	ld.param.u32 	%r70, [_Z15matrixMulKernelPiS_S_iii_param_5];
	cvta.to.global.u64 	%rd1, %rd14;
	cvta.to.global.u64 	%rd2, %rd13;
	cvta.to.global.u64 	%rd3, %rd15;
	min.s32 	%r71, %r68, %r70;
	setp.lt.s32 	%p1, %r71, 1;
	@%p1 bra 	$L__BB0_30;
	setp.lt.s32 	%p2, %r69, 1;
	@%p2 bra 	$L__BB0_17;
	and.b32  	%r1, %r69, 7;
	and.b32  	%r2, %r69, 3;
	and.b32  	%r3, %r69, 2147483640;
	and.b32  	%r4, %r69, 1;
	neg.s32 	%r5, %r3;
	shl.b32 	%r6, %r70, 3;
	shl.b32 	%r7, %r70, 1;
	mul.lo.s32 	%r8, %r70, 3;
	shl.b32 	%r9, %r70, 2;
	mul.lo.s32 	%r10, %r70, 5;
	mul.lo.s32 	%r11, %r70, 6;
	mul.lo.s32 	%r12, %r70, 7;
	mul.wide.u32 	%rd4, %r6, 4;
	mov.b32 	%r145, 0;
$L__BB0_3:
	mul.lo.s32 	%r14, %r145, %r70;
	mul.lo.s32 	%r85, %r145, %r69;
	cvt.u64.u32 	%rd5, %r85;
	mov.b32 	%r146, 0;
	shl.b64 	%rd35, %rd5, 2;
	add.s64 	%rd36, %rd2, %rd35;
	add.s64 	%rd7, %rd36, 16;
$L__BB0_4:
	setp.lt.u32 	%p11, %r69, 8;
	add.s32 	%r87, %r146, %r14;
	mul.wide.u32 	%rd34, %r87, 4;
	add.s64 	%rd6, %rd3, %rd34;
	mov.b32 	%r156, 0;
	st.global.u32 	[%rd6], %r156;
	mov.u32 	%r159, %r156;
	@%p11 bra 	$L__BB0_7;
	add.s32 	%r153, %r70, %r146;
	add.s32 	%r152, %r7, %r146;
	add.s32 	%r151, %r8, %r146;
	add.s32 	%r150, %r9, %r146;
	add.s32 	%r149, %r10, %r146;
	add.s32 	%r148, %r11, %r146;
	add.s32 	%r147, %r12, %r146;
	mul.wide.u32 	%rd37, %r146, 4;
	add.s64 	%rd81, %rd1, %rd37;
	mov.b32 	%r156, 0;
	mov.u64 	%rd80, %rd7;
	mov.u32 	%r154, %r5;
$L__BB0_6:
	.pragma "nounroll";
	ld.global.u32 	%r89, [%rd80+-16];
	ld.global.u32 	%r90, [%rd81];
	mad.lo.s32 	%r91, %r90, %r89, %r156;
	st.global.u32 	[%rd6], %r91;
	ld.global.u32 	%r92, [%rd80+-12];
	mul.wide.u32 	%rd38, %r153, 4;
	add.s64 	%rd39, %rd1, %rd38;
	ld.global.u32 	%r93, [%rd39];
	mad.lo.s32 	%r94, %r93, %r92, %r91;
	st.global.u32 	[%rd6], %r94;
	ld.global.u32 	%r95, [%rd80+-8];
	mul.wide.u32 	%rd40, %r152, 4;
	add.s64 	%rd41, %rd1, %rd40;
	ld.global.u32 	%r96, [%rd41];
	mad.lo.s32 	%r97, %r96, %r95, %r94;
	st.global.u32 	[%rd6], %r97;
	ld.global.u32 	%r98, [%rd80+-4];
	mul.wide.u32 	%rd42, %r151, 4;
	add.s64 	%rd43, %rd1, %rd42;
	ld.global.u32 	%r99, [%rd43];
	mad.lo.s32 	%r100, %r99, %r98, %r97;
	st.global.u32 	[%rd6], %r100;
	ld.global.u32 	%r101, [%rd80];
	mul.wide.u32 	%rd44, %r150, 4;
	add.s64 	%rd45, %rd1, %rd44;
	ld.global.u32 	%r102, [%rd45];
	mad.lo.s32 	%r103, %r102, %r101, %r100;
	st.global.u32 	[%rd6], %r103;
	ld.global.u32 	%r104, [%rd80+4];
	mul.wide.u32 	%rd46, %r149, 4;
	add.s64 	%rd47, %rd1, %rd46;
	ld.global.u32 	%r105, [%rd47];
	mad.lo.s32 	%r106, %r105, %r104, %r103;
	st.global.u32 	[%rd6], %r106;
	ld.global.u32 	%r107, [%rd80+8];
	mul.wide.u32 	%rd48, %r148, 4;
	add.s64 	%rd49, %rd1, %rd48;
	ld.global.u32 	%r108, [%rd49];
	mad.lo.s32 	%r109, %r108, %r107, %r106;
	st.global.u32 	[%rd6], %r109;
	ld.global.u32 	%r110, [%rd80+12];
	mul.wide.u32 	%rd50, %r147, 4;
	add.s64 	%rd51, %rd1, %rd50;
	ld.global.u32 	%r111, [%rd51];
	mad.lo.s32 	%r156, %r111, %r110, %r109;
	st.global.u32 	[%rd6], %r156;
	add.s32 	%r154, %r154, 8;
	add.s32 	%r153, %r153, %r6;
	add.s32 	%r152, %r152, %r6;
	add.s32 	%r151, %r151, %r6;
	add.s32 	%r150, %r150, %r6;
	add.s32 	%r149, %r149, %r6;
	add.s32 	%r148, %r148, %r6;
	add.s32 	%r147, %r147, %r6;
	add.s64 	%rd81, %rd81, %rd4;
	add.s64 	%rd80, %rd80, 32;
	setp.ne.s32 	%p12, %r154, 0;
	mov.u32 	%r159, %r3;
	@%p12 bra 	$L__BB0_6;
$L__BB0_7:
	setp.eq.s32 	%p13, %r1, 0;
	@%p13 bra 	$L__BB0_15;
	add.s32 	%r112, %r1, -1;
	setp.lt.u32 	%p14, %r112, 3;
	@%p14 bra 	$L__BB0_10;
	cvt.u32.u64 	%r113, %rd5;
	add.s32 	%r114, %r159, %r113;
	mul.wide.u32 	%rd52, %r114, 4;
	add.s64 	%rd53, %rd2, %rd52;
	ld.global.u32 	%r115, [%rd53];
	mad.lo.s32 	%r116, %r159, %r70, %r146;
	mul.wide.u32 	%rd54, %r116, 4;
	add.s64 	%rd55, %rd1, %rd54;
	ld.global.u32 	%r117, [%rd55];
	mad.lo.s32 	%r118, %r117, %r115, %r156;
	st.global.u32 	[%rd6], %r118;
	cvt.u64.u32 	%rd56, %r159;
	add.s64 	%rd57, %rd56, %rd5;
	shl.b64 	%rd58, %rd57, 2;
	add.s64 	%rd59, %rd2, %rd58;
	ld.global.u32 	%r119, [%rd59+4];
	add.s32 	%r120, %r116, %r70;
	mul.wide.u32 	%rd60, %r120, 4;
	add.s64 	%rd61, %rd1, %rd60;
	ld.global.u32 	%r121, [%rd61];
	mad.lo.s32 	%r122, %r121, %r119, %r118;
	st.global.u32 	[%rd6], %r122;
	ld.global.u32 	%r123, [%rd59+8];
	add.s32 	%r124, %r120, %r70;
	mul.wide.u32 	%rd62, %r124, 4;
	add.s64 	%rd63, %rd1, %rd62;
	ld.global.u32 	%r125, [%rd63];
	mad.lo.s32 	%r126, %r125, %r123, %r122;
	st.global.u32 	[%rd6], %r126;
	ld.global.u32 	%r127, [%rd59+12];
	add.s32 	%r128, %r124, %r70;
	mul.wide.u32 	%rd64, %r128, 4;
	add.s64 	%rd65, %rd1, %rd64;
	ld.global.u32 	%r129, [%rd65];
	mad.lo.s32 	%r156, %r129, %r127, %r126;
	st.global.u32 	[%rd6], %r156;
	add.s32 	%r159, %r159, 4;
$L__BB0_10:
	setp.eq.s32 	%p15, %r2, 0;
	@%p15 bra 	$L__BB0_15;
	setp.eq.s32 	%p16, %r2, 1;
	@%p16 bra 	$L__BB0_13;
	cvt.u32.u64 	%r130, %rd5;
	add.s32 	%r131, %r159, %r130;
	mul.wide.u32 	%rd66, %r131, 4;
	add.s64 	%rd67, %rd2, %rd66;
	ld.global.u32 	%r132, [%rd67];
	mad.lo.s32 	%r133, %r159, %r70, %r146;
	mul.wide.u32 	%rd68, %r133, 4;
	add.s64 	%rd69, %rd1, %rd68;
	ld.global.u32 	%r134, [%rd69];
	mad.lo.s32 	%r135, %r134, %r132, %r156;
	st.global.u32 	[%rd6], %r135;
	cvt.u64.u32 	%rd70, %r159;
	add.s64 	%rd71, %rd70, %rd5;
	shl.b64 	%rd72, %rd71, 2;
	add.s64 	%rd73, %rd2, %rd72;
	ld.global.u32 	%r136, [%rd73+4];
	add.s32 	%r137, %r133, %r70;
	mul.wide.u32 	%rd74, %r137, 4;
	add.s64 	%rd75, %rd1, %rd74;
	ld.global.u32 	%r138, [%rd75];
	mad.lo.s32 	%r156, %r138, %r136, %r135;
	st.global.u32 	[%rd6], %r156;
	add.s32 	%r159, %r159, 2;
$L__BB0_13:
	setp.eq.s32 	%p17, %r4, 0;
	@%p17 bra 	$L__BB0_15;
	cvt.u32.u64 	%r139, %rd5;
	add.s32 	%r140, %r159, %r139;
	mul.wide.u32 	%rd76, %r140, 4;
	add.s64 	%rd77, %rd2, %rd76;
	ld.global.u32 	%r141, [%rd77];
	mad.lo.s32 	%r142, %r159, %r70, %r146;
	mul.wide.u32 	%rd78, %r142, 4;
	add.s64 	%rd79, %rd1, %rd78;
	ld.global.u32 	%r143, [%rd79];
	mad.lo.s32 	%r144, %r143, %r141, %r156;
	st.global.u32 	[%rd6], %r144;
$L__BB0_15:
	add.s32 	%r146, %r146, 1;
	setp.ne.s32 	%p18, %r146, %r70;
	@%p18 bra 	$L__BB0_4;
	add.s32 	%r145, %r145, 1;
	setp.eq.s32 	%p19, %r145, %r68;
	@%p19 bra 	$L__BB0_30;
	bra.uni 	$L__BB0_3;
$L__BB0_17:
	and.b32  	%r53, %r70, 7;
	add.s32 	%r54, %r53, -1;
	and.b32  	%r55, %r70, 3;
	and.b32  	%r56, %r70, 2147483640;
	and.b32  	%r57, %r70, 1;
	mov.b32 	%r162, 0;
$L__BB0_18:
	setp.lt.u32 	%p3, %r70, 8;
	mul.lo.s32 	%r59, %r162, %r70;
	mov.b32 	%r165, 0;
	@%p3 bra 	$L__BB0_21;
	mov.b32 	%r163, 0;
$L__BB0_20:
	.pragma "nounroll";
	add.s32 	%r75, %r163, %r59;
	mul.wide.u32 	%rd16, %r75, 4;
	add.s64 	%rd17, %rd3, %rd16;
	mov.b32 	%r76, 0;
	st.global.u32 	[%rd17], %r76;
	st.global.u32 	[%rd17+4], %r76;
	st.global.u32 	[%rd17+8], %r76;
	st.global.u32 	[%rd17+12], %r76;
	st.global.u32 	[%rd17+16], %r76;
	st.global.u32 	[%rd17+20], %r76;
	st.global.u32 	[%rd17+24], %r76;
	st.global.u32 	[%rd17+28], %r76;
	add.s32 	%r163, %r163, 8;
	setp.ne.s32 	%p4, %r163, %r56;
	mov.u32 	%r165, %r56;
	@%p4 bra 	$L__BB0_20;
$L__BB0_21:
	setp.eq.s32 	%p5, %r53, 0;
	@%p5 bra 	$L__BB0_29;
	setp.lt.u32 	%p6, %r54, 3;
	@%p6 bra 	$L__BB0_24;
	add.s32 	%r77, %r165, %r59;
	mul.wide.u32 	%rd18, %r77, 4;
	add.s64 	%rd19, %rd3, %rd18;
	mov.b32 	%r78, 0;
	st.global.u32 	[%rd19], %r78;
	cvt.u64.u32 	%rd20, %r59;
	cvt.u64.u32 	%rd21, %r165;
	add.s64 	%rd22, %rd21, %rd20;
	shl.b64 	%rd23, %rd22, 2;
	add.s64 	%rd24, %rd3, %rd23;
	st.global.u32 	[%rd24+4], %r78;
	st.global.u32 	[%rd24+8], %r78;
	st.global.u32 	[%rd24+12], %r78;
	add.s32 	%r165, %r165, 4;
$L__BB0_24:
	setp.eq.s32 	%p7, %r55, 0;
	@%p7 bra 	$L__BB0_29;
	setp.eq.s32 	%p8, %r55, 1;
	@%p8 bra 	$L__BB0_27;
	add.s32 	%r79, %r165, %r59;
	mul.wide.u32 	%rd25, %r79, 4;
	add.s64 	%rd26, %rd3, %rd25;
	mov.b32 	%r80, 0;
	st.global.u32 	[%rd26], %r80;
	cvt.u64.u32 	%rd27, %r59;
	cvt.u64.u32 	%rd28, %r165;
	add.s64 	%rd29, %rd28, %rd27;
	shl.b64 	%rd30, %rd29, 2;
	add.s64 	%rd31, %rd3, %rd30;
	st.global.u32 	[%rd31+4], %r80;
	add.s32 	%r165, %r165, 2;
$L__BB0_27:
	setp.eq.s32 	%p9, %r57, 0;
	@%p9 bra 	$L__BB0_29;
	add.s32 	%r81, %r165, %r59;
	mul.wide.u32 	%rd32, %r81, 4;
	add.s64 	%rd33, %rd3, %rd32;
	mov.b32 	%r82, 0;
	st.global.u32 	[%rd33], %r82;
$L__BB0_29:
	add.s32 	%r162, %r162, 1;
	setp.ne.s32 	%p10, %r162, %r68;
	@%p10 bra 	$L__BB0_18;
$L__BB0_30:
	ret;

}


// ===== COMPILED SASS (sm_100) =====

	.target	sm_100

	.elftype	@"ET_EXEC"


//--------------------- .note.nv.tkinfo           --------------------------
	.section	.note.nv.tkinfo,"",@"SHT_NOTE"
	.sectionflags	@"SHF_NOTE_NV_TKINFO"
	.tkinfo
        /*0018*/ 	.word	0x00000002
        /*0030*/ 	.string	""
        /*0030*/ 	.string	"ptxas"
        /*0030*/ 	.string	"Cuda compilation tools, release 13.0, V13.0.88"
        /*0030*/ 	.string	"Build cuda_13.0.r13.0/compiler.36424714_0"
        /*0030*/ 	.string	"-arch sm_100 -m 64 "



//--------------------- .note.nv.cuinfo           --------------------------
	.section	.note.nv.cuinfo,"",@"SHT_NOTE"
	.sectionflags	@"SHF_NOTE_NV_CUINFO"
        /*0018*/ 	.short	0x0002
        /*001a*/ 	.short	0x0064
        /*001c*/ 	.short	0x0082
	.zero		2


//--------------------- .nv.info                  --------------------------
	.section	.nv.info,"",@"SHT_CUDA_INFO"
	.align	4


	//----- nvinfo : EIATTR_REGCOUNT
	.align		4
        /*0000*/ 	.byte	0x04, 0x2f
        /*0002*/ 	.short	(.L_1 - .L_0)
	.align		4
.L_0:
        /*0004*/ 	.word	index@(_Z15matrixMulKernelPiS_S_iii)
        /*0008*/ 	.word	0x00000014


	//----- nvinfo : EIATTR_FRAME_SIZE
	.align		4
.L_1:
        /*000c*/ 	.byte	0x04, 0x11
        /*000e*/ 	.short	(.L_3 - .L_2)
	.align		4
.L_2:
        /*0010*/ 	.word	index@(_Z15matrixMulKernelPiS_S_iii)
        /*0014*/ 	.word	0x00000000


	//----- nvinfo : EIATTR_MIN_STACK_SIZE
	.align		4
.L_3:
        /*0018*/ 	.byte	0x04, 0x12
        /*001a*/ 	.short	(.L_5 - .L_4)
	.align		4
.L_4:
        /*001c*/ 	.word	index@(_Z15matrixMulKernelPiS_S_iii)
        /*0020*/ 	.word	0x00000000
.L_5:


//--------------------- .nv.compat                --------------------------
	.section	.nv.compat,"",@"SHT_CUDA_COMPAT_INFO"
	.align	4
        /*0000*/ 	.byte	0x02, 0x09, 0x00, 0x00, 0x02, 0x02, 0x01, 0x00, 0x02, 0x05, 0x05, 0x00, 0x03, 0x07, 0x01, 0x01
        /*0010*/ 	.byte	0x02, 0x03, 0x00, 0x00, 0x02, 0x06, 0x01, 0x00, 0x04, 0x0b, 0x08, 0x00, 0x09, 0x00, 0x00, 0x00
        /*0020*/ 	.byte	0x00, 0x00, 0x00, 0x00


//--------------------- .nv.info._Z15matrixMulKernelPiS_S_iii --------------------------
	.section	.nv.info._Z15matrixMulKernelPiS_S_iii,"",@"SHT_CUDA_INFO"
	.sectionflags	@""
	.align	4


	//----- nvinfo : EIATTR_CUDA_API_VERSION
	.align		4
        /*0000*/ 	.byte	0x04, 0x37
        /*0002*/ 	.short	(.L_7 - .L_6)
.L_6:
        /*0004*/ 	.word	0x00000082


	//----- nvinfo : EIATTR_KPARAM_INFO
	.align		4
.L_7:
        /*0008*/ 	.byte	0x04, 0x17
        /*000a*/ 	.short	(.L_9 - .L_8)
.L_8:
        /*000c*/ 	.word	0x00000000
        /*0010*/ 	.short	0x0005
        /*0012*/ 	.short	0x0020
        /*0014*/ 	.byte	0x00, 0xf0, 0x11, 0x00


	//----- nvinfo : EIATTR_KPARAM_INFO
	.align		4
.L_9:
        /*0018*/ 	.byte	0x04, 0x17
        /*001a*/ 	.short	(.L_11 - .L_10)
.L_10:
        /*001c*/ 	.word	0x00000000
        /*0020*/ 	.short	0x0004
        /*0022*/ 	.short	0x001c
        /*0024*/ 	.byte	0x00, 0xf0, 0x11, 0x00


	//----- nvinfo : EIATTR_KPARAM_INFO
	.align		4
.L_11:
        /*0028*/ 	.byte	0x04, 0x17
        /*002a*/ 	.short	(.L_13 - .L_12)
.L_12:
        /*002c*/ 	.word	0x00000000
        /*0030*/ 	.short	0x0003
        /*0032*/ 	.short	0x0018
        /*0034*/ 	.byte	0x00, 0xf0, 0x11, 0x00


	//----- nvinfo : EIATTR_KPARAM_INFO
	.align		4
.L_13:
        /*0038*/ 	.byte	0x04, 0x17
        /*003a*/ 	.short	(.L_15 - .L_14)
.L_14:
        /*003c*/ 	.word	0x00000000
        /*0040*/ 	.short	0x0002
        /*0042*/ 	.short	0x0010
        /*0044*/ 	.byte	0x00, 0xf5, 0x21, 0x00


	//----- nvinfo : EIATTR_KPARAM_INFO
	.align		4
.L_15:
        /*0048*/ 	.byte	0x04, 0x17
        /*004a*/ 	.short	(.L_17 - .L_16)
.L_16:
        /*004c*/ 	.word	0x00000000
        /*0050*/ 	.short	0x0001
        /*0052*/ 	.short	0x0008
        /*0054*/ 	.byte	0x00, 0xf5, 0x21, 0x00


	//----- nvinfo : EIATTR_KPARAM_INFO
	.align		4
.L_17:
        /*0058*/ 	.byte	0x04, 0x17
        /*005a*/ 	.short	(.L_19 - .L_18)
.L_18:
        /*005c*/ 	.word	0x00000000
        /*0060*/ 	.short	0x0000
        /*0062*/ 	.short	0x0000
        /*0064*/ 	.byte	0x00, 0xf5, 0x21, 0x00


	//----- nvinfo : EIATTR_SPARSE_MMA_MASK
	.align		4
.L_19:
        /*0068*/ 	.byte	0x03, 0x50
        /*006a*/ 	.short	0x0000


	//----- nvinfo : EIATTR_MAXREG_COUNT
	.align		4
        /*006c*/ 	.byte	0x03, 0x1b
        /*006e*/ 	.short	0x00ff


	//----- nvinfo : EIATTR_MERCURY_ISA_VERSION
	.align		4
        /*0070*/ 	.byte	0x03, 0x5f
        /*0072*/ 	.short	0x0101


	//----- nvinfo : EIATTR_VRC_CTA_INIT_COUNT
	.align		4
        /*0074*/ 	.byte	0x02, 0x4a
	.zero		1
	.zero		1


	//----- nvinfo : EIATTR_EXIT_INSTR_OFFSETS
	.align		4
        /*0078*/ 	.byte	0x04, 0x1c
        /*007a*/ 	.short	(.L_21 - .L_20)


	//   ....[0]....
.L_20:
        /*007c*/ 	.word	0x00000070


	//   ....[1]....
        /*0080*/ 	.word	0x00000f30


	//   ....[2]....
        /*0084*/ 	.word	0x00001380


	//----- nvinfo : EIATTR_CBANK_PARAM_SIZE
	.align		4
.L_21:
        /*0088*/ 	.byte	0x03, 0x19
        /*008a*/ 	.short	0x0024


	//----- nvinfo : EIATTR_PARAM_CBANK
	.align		4
        /*008c*/ 	.byte	0x04, 0x0a
        /*008e*/ 	.short	(.L_23 - .L_22)
	.align		4
.L_22:
        /*0090*/ 	.word	index@(.nv.constant0._Z15matrixMulKernelPiS_S_iii)
        /*0094*/ 	.short	0x0380
        /*0096*/ 	.short	0x0024


	//----- nvinfo : EIATTR_SW_WAR
	.align		4
.L_23:
        /*0098*/ 	.byte	0x04, 0x36
        /*009a*/ 	.short	(.L_25 - .L_24)
.L_24:
        /*009c*/ 	.word	0x00000008
.L_25:


//--------------------- .nv.callgraph             --------------------------
	.section	.nv.callgraph,"",@"SHT_CUDA_CALLGRAPH"
	.align	4
	.sectionentsize	8
	.align		4
        /*0000*/ 	.word	0x00000000
	.align		4
        /*0004*/ 	.word	0xffffffff
	.align		4
        /*0008*/ 	.word	0x00000000
	.align		4
        /*000c*/ 	.word	0xfffffffe
	.align		4
        /*0010*/ 	.word	0x00000000
	.align		4
        /*0014*/ 	.word	0xfffffffd
	.align		4
        /*0018*/ 	.word	0x00000000
	.align		4
        /*001c*/ 	.word	0xfffffffc


//--------------------- .text._Z15matrixMulKernelPiS_S_iii --------------------------
	.section	.text._Z15matrixMulKernelPiS_S_iii,"ax",@progbits
	.align	128
        .global         _Z15matrixMulKernelPiS_S_iii
        .type           _Z15matrixMulKernelPiS_S_iii,@function
        .size           _Z15matrixMulKernelPiS_S_iii,(.L_x_15 - _Z15matrixMulKernelPiS_S_iii)
        .other          _Z15matrixMulKernelPiS_S_iii,@"STO_CUDA_ENTRY STV_DEFAULT"
_Z15matrixMulKernelPiS_S_iii:
.text._Z15matrixMulKernelPiS_S_iii:
[----:B------:R-:W-:Y:S01]  /*0000*/  LDC R1, c[0x0][0x37c] ;  /* 0x0000df00ff017b82 */ /* 0x000fe20000000800 */
[----:B------:R-:W0:Y:S01]  /*0010*/  LDCU UR4, c[0x0][0x398] ;  /* 0x00007300ff0477ac */ /* 0x000e220008000800 */
[----:B------:R-:W0:Y:S02]  /*0020*/  LDCU UR6, c[0x0][0x3a0] ;  /* 0x00007400ff0677ac */ /* 0x000e240008000800 */
[----:B0-----:R-:W-:-:S04]  /*0030*/  UISETP.LT.AND UP0, UPT, UR4, UR6, UPT ;  /* 0x000000060400728c */ /* 0x001fc8000bf01270 */
[----:B------:R-:W-:-:S04]  /*0040*/  USEL UR4, UR4, UR6, UP0 ;  /* 0x0000000604047287 */ /* 0x000fc80008000000 */
[----:B------:R-:W-:-:S06]  /*0050*/  UISETP.GE.AND UP0, UPT, UR4, 0x1, UPT ;  /* 0x000000010400788c */ /* 0x000fcc000bf06270 */
[----:B------:R-:W-:-:S13]  /*0060*/  PLOP3.LUT P0, PT, PT, PT, UP0, 0x80, 0x8 ;  /* 0x000000000008781c */ /* 0x000fda0003f0f008 */
[----:B------:R-:W-:Y:S05]  /*0070*/  @!P0 EXIT ;  /* 0x000000000000894d */ /* 0x000fea0003800000 */
[----:B------:R-:W0:Y:S01]  /*0080*/  LDCU UR14, c[0x0][0x39c] ;  /* 0x00007380ff0e77ac */ /* 0x000e220008000800 */
[----:B------:R-:W1:Y:S01]  /*0090*/  LDCU.64 UR22, c[0x0][0x358] ;  /* 0x00006b00ff1677ac */ /* 0x000e620008000a00 */
[----:B0-----:R-:W-:-:S09]  /*00a0*/  UISETP.GE.AND UP0, UPT, UR14, 0x1, UPT ;  /* 0x000000010e00788c */ /* 0x001fd2000bf06270 */
[----:B-1----:R-:W-:Y:S05]  /*00b0*/  BRA.U !UP0, `(.L_x_0) ;  /* 0x0000000d08a47547 */ /* 0x002fea000b800000 */
[----:B------:R-:W-:Y:S02]  /*00c0*/  ULOP3.LUT UR7, UR14, 0x7ffffff8, URZ, 0xc0, !UPT ;  /* 0x7ffffff80e077892 */ /* 0x000fe4000f8ec0ff */
[----:B------:R-:W-:Y:S02]  /*00d0*/  ULOP3.LUT UR26, UR14, 0x7, URZ, 0xc0, !UPT ;  /* 0x000000070e1a7892 */ /* 0x000fe4000f8ec0ff */
[----:B------:R-:W-:Y:S02]  /*00e0*/  ULOP3.LUT UR14, UR14, 0x3, URZ, 0xc0, !UPT ;  /* 0x000000030e0e7892 */ /* 0x000fe4000f8ec0ff */
[----:B------:R-:W-:Y:S02]  /*00f0*/  USHF.L.U32 UR16, UR6, 0x3, URZ ;  /* 0x0000000306107899 */ /* 0x000fe400080006ff */
[----:B------:R-:W-:Y:S01]  /*0100*/  UIADD3 UR15, UPT, UPT, -UR7, URZ, URZ ;  /* 0x000000ff070f7290 */ /* 0x000fe2000fffe1ff */
[----:B------:R-:W-:-:S11]  /*0110*/  UMOV UR4, URZ ;  /* 0x000000ff00047c82 */ /* 0x000fd60008000000 */
.L_x_7:
[----:B0-----:R-:W0:Y:S01]  /*0120*/  LDCU UR17, c[0x0][0x39c] ;  /* 0x00007380ff1177ac */ /* 0x001e220008000800 */
[----:B-1----:R-:W1:Y:S01]  /*0130*/  LDCU.64 UR8, c[0x0][0x380] ;  /* 0x00007000ff0877ac */ /* 0x002e620008000a00 */
[----:B------:R-:W-:Y:S01]  /*0140*/  UMOV UR5, URZ ;  /* 0x000000ff00057c82 */ /* 0x000fe20008000000 */
[----:B0-----:R-:W-:-:S04]  /*0150*/  UIMAD UR17, UR4, UR17, URZ ;  /* 0x00000011041172a4 */ /* 0x001fc8000f8e02ff */
[----:B-1----:R-:W-:-:S04]  /*0160*/  ULEA UR19, UP0, UR17, UR8, 0x2 ;  /* 0x0000000811137291 */ /* 0x002fc8000f8010ff */
[----:B------:R-:W-:Y:S02]  /*0170*/  ULEA.HI.X UR18, UR17, UR9, URZ, 0x2, UP0 ;  /* 0x0000000911127291 */ /* 0x000fe400080f14ff */
[----:B------:R-:W-:-:S04]  /*0180*/  UIADD3 UR19, UP0, UPT, UR19, 0x10, URZ ;  /* 0x0000001013137890 */ /* 0x000fc8000ff1e0ff */
[----:B--234-:R-:W-:-:S12]  /*0190*/  UIADD3.X UR18, UPT, UPT, URZ, UR18, URZ, UP0, !UPT ;  /* 0x00000012ff127290 */ /* 0x01cfd800087fe4ff */
.L_x_6:
[----:B0-----:R-:W0:Y:S01]  /*01a0*/  LDCU UR27, c[0x0][0x3a0] ;  /* 0x00007400ff1b77ac */ /* 0x001e220008000800 */
[----:B-123--:R-:W-:Y:S01]  /*01b0*/  HFMA2 R0, -RZ, RZ, 0, 0 ;  /* 0x00000000ff007431 */ /* 0x00efe200000001ff */
[----:B------:R-:W1:Y:S01]  /*01c0*/  LDCU.64 UR12, c[0x0][0x390] ;  /* 0x00007200ff0c77ac */ /* 0x000e620008000a00 */
[----:B------:R-:W2:Y:S01]  /*01d0*/  LDCU UR34, c[0x0][0x39c] ;  /* 0x00007380ff2277ac */ /* 0x000ea20008000800 */
[----:B0-----:R-:W-:-:S04]  /*01e0*/  UIMAD UR6, UR4, UR27, UR5 ;  /* 0x0000001b040672a4 */ /* 0x001fc8000f8e0205 */
[----:B-1----:R-:W-:-:S03]  /*01f0*/  UIMAD.WIDE.U32 UR12, UR6, 0x4, UR12 ;  /* 0x00000004060c78a5 */ /* 0x002fc6000f8e000c */
[----:B------:R-:W-:Y:S01]  /*0200*/  UMOV UR6, URZ ;  /* 0x000000ff00067c82 */ /* 0x000fe20008000000 */
[----:B--2---:R-:W-:Y:S02]  /*0210*/  UISETP.GE.U32.AND UP0, UPT, UR34, 0x8, UPT ;  /* 0x000000082200788c */ /* 0x004fe4000bf06070 */
[----:B------:R-:W-:Y:S01]  /*0220*/  MOV R2, UR12 ;  /* 0x0000000c00027c02 */ /* 0x000fe20008000f00 */
[----:B------:R-:W-:-:S05]  /*0230*/  IMAD.U32 R3, RZ, RZ, UR13 ;  /* 0x0000000dff037e24 */ /* 0x000fca000f8e00ff */
[----:B------:R0:W-:Y:S01]  /*0240*/  STG.E desc[UR22][R2.64], RZ ;  /* 0x000000ff02007986 */ /* 0x0001e2000c101916 */
[----:B----4-:R-:W-:Y:S05]  /*0250*/  BRA.U !UP0, `(.L_x_1) ;  /* 0x0000000508607547 */ /* 0x010fea000b800000 */
[----:B------:R-:W1:Y:S01]  /*0260*/  LDCU.64 UR32, c[0x0][0x388] ;  /* 0x00007100ff2077ac */ /* 0x000e620008000a00 */
[----:B------:R-:W-:Y:S01]  /*0270*/  IMAD.MOV.U32 R0, RZ, RZ, RZ ;  /* 0x000000ffff007224 */ /* 0x000fe200078e00ff */
[----:B0-----:R-:W-:Y:S01]  /*0280*/  MOV R2, UR19 ;  /* 0x0000001300027c02 */ /* 0x001fe20008000f00 */
[----:B------:R-:W-:Y:S01]  /*0290*/  IMAD.U32 R3, RZ, RZ, UR18 ;  /* 0x00000012ff037e24 */ /* 0x000fe2000f8e00ff */
[----:B------:R-:W-:Y:S02]  /*02a0*/  UIADD3 UR8, UPT, UPT, UR5, UR27, URZ ;  /* 0x0000001b05087290 */ /* 0x000fe4000fffe0ff */
[----:B------:R-:W-:Y:S02]  /*02b0*/  ULEA UR9, UR27, UR5, 0x1 ;  /* 0x000000051b097291 */ /* 0x000fe4000f8e08ff */
[----:B------:R-:W-:Y:S02]  /*02c0*/  UIMAD UR10, UR27, 0x3, UR5 ;  /* 0x000000031b0a78a4 */ /* 0x000fe4000f8e0205 */
[----:B------:R-:W-:-:S02]  /*02d0*/  ULEA UR11, UR27, UR5, 0x2 ;  /* 0x000000051b0b7291 */ /* 0x000fc4000f8e10ff */
[----:B------:R-:W-:Y:S02]  /*02e0*/  UIMAD UR20, UR27, 0x5, UR5 ;  /* 0x000000051b1478a4 */ /* 0x000fe4000f8e0205 */
[----:B------:R-:W-:Y:S02]  /*02f0*/  UIMAD UR21, UR27, 0x6, UR5 ;  /* 0x000000061b1578a4 */ /* 0x000fe4000f8e0205 */
[----:B------:R-:W-:Y:S02]  /*0300*/  UIMAD UR24, UR27, 0x7, UR5 ;  /* 0x000000071b1878a4 */ /* 0x000fe4000f8e0205 */
[----:B-1----:R-:W-:Y:S01]  /*0310*/  UIMAD.WIDE.U32 UR28, UR5, 0x4, UR32 ;  /* 0x00000004051c78a5 */ /* 0x002fe2000f8e0020 */
[----:B------:R-:W-:-:S11]  /*0320*/  UMOV UR6, UR15 ;  /* 0x0000000f00067c82 */ /* 0x000fd60008000000 */
.L_x_2:
[----:B------:R-:W-:Y:S01]  /*0330*/  MOV R4, UR28 ;  /* 0x0000001c00047c02 */ /* 0x000fe20008000f00 */
[----:B------:R-:W-:Y:S01]  /*0340*/  IMAD.U32 R5, RZ, RZ, UR29 ;  /* 0x0000001dff057e24 */ /* 0x000fe2000f8e00ff */
[----:B------:R-:W2:Y:S04]  /*0350*/  LDG.E R9, desc[UR22][R2.64+-0x10] ;  /* 0xfffff01602097981 */ /* 0x000ea8000c1e1900 */
[----:B------:R-:W2:Y:S01]  /*0360*/  LDG.E R4, desc[UR22][R4.64] ;  /* 0x0000001604047981 */ /* 0x000ea2000c1e1900 */
[----:B------:R-:W-:Y:S01]  /*0370*/  UIMAD.WIDE.U32 UR30, UR8, 0x4, UR32 ;  /* 0x00000004081e78a5 */ /* 0x000fe2000f8e0020 */
[----:B-1----:R-:W-:Y:S01]  /*0380*/  MOV R6, UR12 ;  /* 0x0000000c00067c02 */ /* 0x002fe20008000f00 */
[----:B------:R-:W-:-:S04]  /*0390*/  IMAD.U32 R7, RZ, RZ, UR13 ;  /* 0x0000000dff077e24 */ /* 0x000fc8000f8e00ff */
[----:B------:R-:W-:Y:S01]  /*03a0*/  MOV R8, UR30 ;  /* 0x0000001e00087c02 */ /* 0x000fe20008000f00 */
[----:B--2---:R-:W-:Y:S02]  /*03b0*/  IMAD R13, R9, R4, R0 ;  /* 0x00000004090d7224 */ /* 0x004fe400078e0200 */
[----:B------:R-:W-:-:S03]  /*03c0*/  IMAD.U32 R9, RZ, RZ, UR31 ;  /* 0x0000001fff097e24 */ /* 0x000fc6000f8e00ff */
[----:B------:R0:W-:Y:S04]  /*03d0*/  STG.E desc[UR22][R6.64], R13 ;  /* 0x0000000d06007986 */ /* 0x0001e8000c101916 */
[----:B------:R-:W2:Y:S04]  /*03e0*/  LDG.E R8, desc[UR22][R8.64] ;  /* 0x0000001608087981 */ /* 0x000ea8000c1e1900 */
[----:B------:R-:W2:Y:S01]  /*03f0*/  LDG.E R0, desc[UR22][R2.64+-0xc] ;  /* 0xfffff41602007981 */ /* 0x000ea2000c1e1900 */
[----:B------:R-:W-:Y:S01]  /*0400*/  UIMAD.WIDE.U32 UR30, UR9, 0x4, UR32 ;  /* 0x00000004091e78a5 */ /* 0x000fe2000f8e0020 */
[----:B------:R-:W-:Y:S01]  /*0410*/  MOV R10, UR12 ;  /* 0x0000000c000a7c02 */ /* 0x000fe20008000f00 */
[----:B------:R-:W-:-:S04]  /*0420*/  IMAD.U32 R11, RZ, RZ, UR13 ;  /* 0x0000000dff0b7e24 */ /* 0x000fc8000f8e00ff */
[----:B------:R-:W-:Y:S01]  /*0430*/  MOV R4, UR30 ;  /* 0x0000001e00047c02 */ /* 0x000fe20008000f00 */
[----:B------:R-:W-:Y:S02]  /*0440*/  IMAD.U32 R5, RZ, RZ, UR31 ;  /* 0x0000001fff057e24 */ /* 0x000fe4000f8e00ff */
[----:B--2---:R-:W-:-:S05]  /*0450*/  IMAD R15, R0, R8, R13 ;  /* 0x00000008000f7224 */ /* 0x004fca00078e020d */
[----:B------:R1:W-:Y:S04]  /*0460*/  STG.E desc[UR22][R10.64], R15 ;  /* 0x0000000f0a007986 */ /* 0x0003e8000c101916 */
[----:B------:R-:W0:Y:S04]  /*0470*/  LDG.E R4, desc[UR22][R4.64] ;  /* 0x0000001604047981 */ /* 0x000e28000c1e1900 */
[----:B------:R-:W0:Y:S01]  /*0480*/  LDG.E R0, desc[UR22][R2.64+-0x8] ;  /* 0xfffff81602007981 */ /* 0x000e22000c1e1900 */
[----:B------:R-:W-:-:S06]  /*0490*/  UIMAD.WIDE.U32 UR30, UR10, 0x4, UR32 ;  /* 0x000000040a1e78a5 */ /* 0x000fcc000f8e0020 */
[----:B------:R-:W-:Y:S01]  /*04a0*/  MOV R8, UR30 ;  /* 0x0000001e00087c02 */ /* 0x000fe20008000f00 */
[----:B------:R-:W-:Y:S02]  /*04b0*/  IMAD.U32 R9, RZ, RZ, UR31 ;  /* 0x0000001fff097e24 */ /* 0x000fe4000f8e00ff */
[----:B0-----:R-:W-:-:S05]  /*04c0*/  IMAD R13, R0, R4, R15 ;  /* 0x00000004000d7224 */ /* 0x001fca00078e020f */
[----:B------:R0:W-:Y:S04]  /*04d0*/  STG.E desc[UR22][R6.64], R13 ;  /* 0x0000000d06007986 */ /* 0x0001e8000c101916 */
[----:B------:R-:W1:Y:S04]  /*04e0*/  LDG.E R8, desc[UR22][R8.64] ;  /* 0x0000001608087981 */ /* 0x000e68000c1e1900 */
[----:B------:R-:W1:Y:S01]  /*04f0*/  LDG.E R0, desc[UR22][R2.64+-0x4] ;  /* 0xfffffc1602007981 */ /* 0x000e62000c1e1900 */
[----:B------:R-:W-:-:S06]  /*0500*/  UIMAD.WIDE.U32 UR30, UR11, 0x4, UR32 ;  /* 0x000000040b1e78a5 */ /* 0x000fcc000f8e0020 */
[----:B------:R-:W-:Y:S01]  /*0510*/  MOV R4, UR30 ;  /* 0x0000001e00047c02 */ /* 0x000fe20008000f00 */
[----:B------:R-:W-:Y:S02]  /*0520*/  IMAD.U32 R5, RZ, RZ, UR31 ;  /* 0x0000001fff057e24 */ /* 0x000fe4000f8e00ff */
[----:B-1----:R-:W-:-:S05]  /*0530*/  IMAD R15, R0, R8, R13 ;  /* 0x00000008000f7224 */ /* 0x002fca00078e020d */
        /* <DEDUP_REMOVED lines=15> */
[----:B------:R-:W2:Y:S04]  /*0630*/  LDG.E R4, desc[UR22][R4.64] ;  /* 0x0000001604047981 */ /* 0x000ea8000c1e1900 */
[----:B------:R-:W2:Y:S01]  /*0640*/  LDG.E R0, desc[UR22][R2.64+0x8] ;  /* 0x0000081602007981 */ /* 0x000ea2000c1e1900 */
[----:B------:R-:W-:-:S06]  /*0650*/  UIMAD.WIDE.U32 UR30, UR24, 0x4, UR32 ;  /* 0x00000004181e78a5 */ /* 0x000fcc000f8e0020 */
[----:B------:R-:W-:Y:S01]  /*0660*/  MOV R8, UR30 ;  /* 0x0000001e00087c02 */ /* 0x000fe20008000f00 */
[----:B------:R-:W-:Y:S02]  /*0670*/  IMAD.U32 R9, RZ, RZ, UR31 ;  /* 0x0000001fff097e24 */ /* 0x000fe4000f8e00ff */
[----:B--2---:R-:W-:-:S05]  /*0680*/  IMAD R17, R0, R4, R15 ;  /* 0x0000000400117224 */ /* 0x004fca00078e020f */
[----:B------:R1:W-:Y:S04]  /*0690*/  STG.E desc[UR22][R6.64], R17 ;  /* 0x0000001106007986 */ /* 0x0003e8000c101916 */
[----:B------:R-:W2:Y:S04]  /*06a0*/  LDG.E R8, desc[UR22][R8.64] ;  /* 0x0000001608087981 */ /* 0x000ea8000c1e1900 */
[----:B------:R3:W2:Y:S01]  /*06b0*/  LDG.E R0, desc[UR22][R2.64+0xc] ;  /* 0x00000c1602007981 */ /* 0x0006a2000c1e1900 */
[----:B------:R-:W-:Y:S01]  /*06c0*/  MOV R12, UR12 ;  /* 0x0000000c000c7c02 */ /* 0x000fe20008000f00 */
[----:B0-----:R-:W-:Y:S01]  /*06d0*/  IMAD.U32 R13, RZ, RZ, UR13 ;  /* 0x0000000dff0d7e24 */ /* 0x001fe2000f8e00ff */
[----:B------:R-:W-:-:S04]  /*06e0*/  UIADD3 UR6, UPT, UPT, UR6, 0x8, URZ ;  /* 0x0000000806067890 */ /* 0x000fc8000fffe0ff */
[----:B------:R-:W-:Y:S01]  /*06f0*/  UISETP.NE.AND UP0, UPT, UR6, URZ, UPT ;  /* 0x000000ff0600728c */ /* 0x000fe2000bf05270 */
[----:B---3--:R-:W-:Y:S01]  /*0700*/  IADD3 R2, P0, PT, R2, 0x20, RZ ;  /* 0x0000002002027810 */ /* 0x008fe20007f1e0ff */
[----:B------:R-:W-:-:S03]  /*0710*/  UIADD3 UR8, UPT, UPT, UR16, UR8, URZ ;  /* 0x0000000810087290 */ /* 0x000fc6000fffe0ff */
[----:B------:R-:W-:Y:S01]  /*0720*/  IADD3.X R3, PT, PT, RZ, R3, RZ, P0, !PT ;  /* 0x00000003ff037210 */ /* 0x000fe200007fe4ff */
[----:B------:R-:W-:Y:S02]  /*0730*/  UIADD3 UR9, UPT, UPT, UR16, UR9, URZ ;  /* 0x0000000910097290 */ /* 0x000fe4000fffe0ff */
[----:B------:R-:W-:Y:S02]  /*0740*/  UIADD3 UR10, UPT, UPT, UR16, UR10, URZ ;  /* 0x0000000a100a7290 */ /* 0x000fe4000fffe0ff */
[----:B------:R-:W-:Y:S02]  /*0750*/  UIADD3 UR11, UPT, UPT, UR16, UR11, URZ ;  /* 0x0000000b100b7290 */ /* 0x000fe4000fffe0ff */
[----:B------:R-:W-:Y:S02]  /*0760*/  UIADD3 UR20, UPT, UPT, UR16, UR20, URZ ;  /* 0x0000001410147290 */ /* 0x000fe4000fffe0ff */
[----:B------:R-:W-:Y:S02]  /*0770*/  UIADD3 UR21, UPT, UPT, UR16, UR21, URZ ;  /* 0x0000001510157290 */ /* 0x000fe4000fffe0ff */
[----:B------:R-:W-:-:S02]  /*0780*/  UIADD3 UR24, UPT, UPT, UR16, UR24, URZ ;  /* 0x0000001810187290 */ /* 0x000fc4000fffe0ff */
[----:B------:R-:W-:Y:S01]  /*0790*/  UIMAD.WIDE.U32 UR28, UR16, 0x4, UR28 ;  /* 0x00000004101c78a5 */ /* 0x000fe2000f8e001c */
[----:B--2---:R-:W-:-:S05]  /*07a0*/  IMAD R0, R0, R8, R17 ;  /* 0x0000000800007224 */ /* 0x004fca00078e0211 */
[----:B------:R1:W-:Y:S01]  /*07b0*/  STG.E desc[UR22][R12.64], R0 ;  /* 0x000000000c007986 */ /* 0x0003e2000c101916 */
[----:B------:R-:W-:Y:S05]  /*07c0*/  BRA.U UP0, `(.L_x_2) ;  /* 0xfffffff900d87547 */ /* 0x000fea000b83ffff */
[----:B------:R-:W-:-:S05]  /*07d0*/  UMOV UR6, UR7 ;  /* 0x0000000700067c82 */ /* 0x000fca0008000000 */
.L_x_1:
[----:B------:R-:W-:-:S09]  /*07e0*/  UISETP.NE.AND UP0, UPT, UR26, URZ, UPT ;  /* 0x000000ff1a00728c */ /* 0x000fd2000bf05270 */
[----:B------:R-:W-:Y:S05]  /*07f0*/  BRA.U !UP0, `(.L_x_3) ;  /* 0x0000000508b07547 */ /* 0x000fea000b800000 */
[----:B------:R-:W-:Y:S02]  /*0800*/  UIADD3 UR8, UPT, UPT, UR26, -0x1, URZ ;  /* 0xffffffff1a087890 */ /* 0x000fe4000fffe0ff */
[----:B------:R-:W-:Y:S02]  /*0810*/  UISETP.NE.AND UP0, UPT, UR14, URZ, UPT ;  /* 0x000000ff0e00728c */ /* 0x000fe4000bf05270 */
[----:B------:R-:W-:-:S09]  /*0820*/  UISETP.GE.U32.AND UP1, UPT, UR8, 0x3, UPT ;  /* 0x000000030800788c */ /* 0x000fd2000bf26070 */
[----:B------:R-:W-:Y:S05]  /*0830*/  BRA.U !UP1, `(.L_x_4) ;  /* 0x0000000109cc7547 */ /* 0x000fea000b800000 */
[----:B------:R-:W2:Y:S01]  /*0840*/  LDCU.128 UR8, c[0x0][0x380] ;  /* 0x00007000ff0877ac */ /* 0x000ea20008000c00 */
[----:B------:R-:W-:Y:S02]  /*0850*/  UIADD3 UR20, UPT, UPT, UR17, UR6, URZ ;  /* 0x0000000611147290 */ /* 0x000fe4000fffe0ff */
[----:B------:R-:W-:Y:S02]  /*0860*/  UIMAD UR21, UR6, UR27, UR5 ;  /* 0x0000001b061572a4 */ /* 0x000fe4000f8e0205 */
[----:B--2---:R-:W-:Y:S02]  /*0870*/  UIMAD.WIDE.U32 UR8, UR20, 0x4, UR8 ;  /* 0x00000004140878a5 */ /* 0x004fe4000f8e0008 */
[----:B------:R-:W-:-:S04]  /*0880*/  UIMAD.WIDE.U32 UR24, UR21, 0x4, UR10 ;  /* 0x00000004151878a5 */ /* 0x000fc8000f8e000a */
[----:B------:R-:W-:Y:S01]  /*0890*/  MOV R5, UR9 ;  /* 0x0000000900057c02 */ /* 0x000fe20008000f00 */
[----:B------:R-:W-:Y:S01]  /*08a0*/  IMAD.U32 R4, RZ, RZ, UR8 ;  /* 0x00000008ff047e24 */ /* 0x000fe2000f8e00ff */
[----:B-1----:R-:W-:Y:S01]  /*08b0*/  MOV R7, UR25 ;  /* 0x0000001900077c02 */ /* 0x002fe20008000f00 */
[----:B------:R-:W-:-:S03]  /*08c0*/  IMAD.U32 R6, RZ, RZ, UR24 ;  /* 0x00000018ff067e24 */ /* 0x000fc6000f8e00ff */
[----:B------:R1:W2:Y:S01]  /*08d0*/  LDG.E R5, desc[UR22][R4.64] ;  /* 0x0000001604057981 */ /* 0x0002a2000c1e1900 */
[----:B------:R-:W3:Y:S03]  /*08e0*/  LDCU.64 UR24, c[0x0][0x380] ;  /* 0x00007000ff1877ac */ /* 0x000ee60008000a00 */
[----:B------:R4:W2:Y:S01]  /*08f0*/  LDG.E R6, desc[UR22][R6.64] ;  /* 0x0000001606067981 */ /* 0x0008a2000c1e1900 */
[----:B------:R-:W-:Y:S02]  /*0900*/  UIADD3 UR8, UP1, UPT, UR17, UR6, URZ ;  /* 0x0000000611087290 */ /* 0x000fe4000ff3e0ff */
[----:B------:R-:W-:Y:S02]  /*0910*/  UIADD3 UR21, UPT, UPT, UR21, UR27, URZ ;  /* 0x0000001b15157290 */ /* 0x000fe4000fffe0ff */
[----:B------:R-:W-:Y:S01]  /*0920*/  UIADD3.X UR9, UPT, UPT, URZ, URZ, URZ, UP1, !UPT ;  /* 0x000000ffff097290 */ /* 0x000fe20008ffe4ff */
[----:B-1----:R-:W-:Y:S01]  /*0930*/  IMAD.U32 R4, RZ, RZ, UR12 ;  /* 0x0000000cff047e24 */ /* 0x002fe2000f8e00ff */
[----:B---3--:R-:W-:-:S04]  /*0940*/  ULEA UR20, UP1, UR8, UR24, 0x2 ;  /* 0x0000001808147291 */ /* 0x008fc8000f8210ff */
[----:B------:R-:W-:Y:S02]  /*0950*/  ULEA.HI.X UR9, UR8, UR25, UR9, 0x2, UP1 ;  /* 0x0000001908097291 */ /* 0x000fe400088f1409 */
[----:B------:R-:W-:Y:S01]  /*0960*/  UIMAD.WIDE.U32 UR24, UR21, 0x4, UR10 ;  /* 0x00000004151878a5 */ /* 0x000fe2000f8e000a */
[----:B0-----:R-:W-:-:S03]  /*0970*/  IMAD.U32 R2, RZ, RZ, UR20 ;  /* 0x00000014ff027e24 */ /* 0x001fc6000f8e00ff */
[----:B------:R-:W-:Y:S02]  /*0980*/  MOV R3, UR9 ;  /* 0x0000000900037c02 */ /* 0x000fe40008000f00 */
[----:B----4-:R-:W-:Y:S01]  /*0990*/  MOV R7, UR25 ;  /* 0x0000001900077c02 */ /* 0x010fe20008000f00 */
[----:B--2---:R-:W-:Y:S01]  /*09a0*/  IMAD R13, R5, R6, R0 ;  /* 0x00000006050d7224 */ /* 0x004fe200078e0200 */
[----:B------:R-:W-:Y:S01]  /*09b0*/  MOV R5, UR13 ;  /* 0x0000000d00057c02 */ /* 0x000fe20008000f00 */
[----:B------:R-:W-:-:S04]  /*09c0*/  IMAD.U32 R6, RZ, RZ, UR24 ;  /* 0x00000018ff067e24 */ /* 0x000fc8000f8e00ff */
[----:B------:R0:W-:Y:S04]  /*09d0*/  STG.E desc[UR22][R4.64], R13 ;  /* 0x0000000d04007986 */ /* 0x0001e8000c101916 */
[----:B------:R-:W2:Y:S04]  /*09e0*/  LDG.E R6, desc[UR22][R6.64] ;  /* 0x0000001606067981 */ /* 0x000ea8000c1e1900 */
[----:B------:R-:W2:Y:S01]  /*09f0*/  LDG.E R0, desc[UR22][R2.64+0x4] ;  /* 0x0000041602007981 */ /* 0x000ea2000c1e1900 */
[----:B------:R-:W-:Y:S01]  /*0a00*/  UIADD3 UR21, UPT, UPT, UR21, UR27, URZ ;  /* 0x0000001b15157290 */ /* 0x000fe2000fffe0ff */
[----:B------:R-:W-:Y:S01]  /*0a10*/  IMAD.U32 R8, RZ, RZ, UR12 ;  /* 0x0000000cff087e24 */ /* 0x000fe2000f8e00ff */
[----:B------:R-:W-:-:S02]  /*0a20*/  MOV R9, UR13 ;  /* 0x0000000d00097c02 */ /* 0x000fc40008000f00 */
[----:B------:R-:W-:-:S06]  /*0a30*/  UIMAD.WIDE.U32 UR8, UR21, 0x4, UR10 ;  /* 0x00000004150878a5 */ /* 0x000fcc000f8e000a */
[----:B------:R-:W-:Y:S01]  /*0a40*/  IMAD.U32 R10, RZ, RZ, UR8 ;  /* 0x00000008ff0a7e24 */ /* 0x000fe2000f8e00ff */
[----:B------:R-:W-:Y:S01]  /*0a50*/  MOV R11, UR9 ;  /* 0x00000009000b7c02 */ /* 0x000fe20008000f00 */
[----:B--2---:R-:W-:-:S05]  /*0a60*/  IMAD R15, R0, R6, R13 ;  /* 0x00000006000f7224 */ /* 0x004fca00078e020d */
[----:B------:R2:W-:Y:S04]  /*0a70*/  STG.E desc[UR22][R8.64], R15 ;  /* 0x0000000f08007986 */ /* 0x0005e8000c101916 */
[----:B------:R-:W3:Y:S04]  /*0a80*/  LDG.E R10, desc[UR22][R10.64] ;  /* 0x000000160a0a7981 */ /* 0x000ee8000c1e1900 */
[----:B------:R-:W3:Y:S01]  /*0a90*/  LDG.E R0, desc[UR22][R2.64+0x8] ;  /* 0x0000081602007981 */ /* 0x000ee2000c1e1900 */
[----:B------:R-:W-:Y:S01]  /*0aa0*/  UIADD3 UR21, UPT, UPT, UR21, UR27, URZ ;  /* 0x0000001b15157290 */ /* 0x000fe2000fffe0ff */
[----:B------:R-:W-:Y:S01]  /*0ab0*/  IMAD.U32 R6, RZ, RZ, UR12 ;  /* 0x0000000cff067e24 */ /* 0x000fe2000f8e00ff */
[----:B------:R-:W-:-:S02]  /*0ac0*/  MOV R7, UR13 ;  /* 0x0000000d00077c02 */ /* 0x000fc40008000f00 */
[----:B------:R-:W-:-:S06]  /*0ad0*/  UIMAD.WIDE.U32 UR10, UR21, 0x4, UR10 ;  /* 0x00000004150a78a5 */ /* 0x000fcc000f8e000a */
[----:B0-----:R-:W-:Y:S01]  /*0ae0*/  IMAD.U32 R4, RZ, RZ, UR10 ;  /* 0x0000000aff047e24 */ /* 0x001fe2000f8e00ff */
[----:B------:R-:W-:Y:S01]  /*0af0*/  MOV R5, UR11 ;  /* 0x0000000b00057c02 */ /* 0x000fe20008000f00 */
[----:B---3--:R-:W-:-:S05]  /*0b00*/  IMAD R13, R0, R10, R15 ;  /* 0x0000000a000d7224 */ /* 0x008fca00078e020f */
[----:B------:R2:W-:Y:S04]  /*0b10*/  STG.E desc[UR22][R6.64], R13 ;  /* 0x0000000d06007986 */ /* 0x0005e8000c101916 */
[----:B------:R-:W3:Y:S04]  /*0b20*/  LDG.E R0, desc[UR22][R2.64+0xc] ;  /* 0x00000c1602007981 */ /* 0x000ee8000c1e1900 */
[----:B------:R-:W3:Y:S01]  /*0b30*/  LDG.E R4, desc[UR22][R4.64] ;  /* 0x0000001604047981 */ /* 0x000ee2000c1e1900 */
[----:B------:R-:W-:Y:S01]  /*0b40*/  UIADD3 UR6, UPT, UPT, UR6, 0x4, URZ ;  /* 0x0000000406067890 */ /* 0x000fe2000fffe0ff */
[----:B---3--:R-:W-:-:S05]  /*0b50*/  IMAD R0, R0, R4, R13 ;  /* 0x0000000400007224 */ /* 0x008fca00078e020d */
[----:B------:R2:W-:Y:S06]  /*0b60*/  STG.E desc[UR22][R8.64], R0 ;  /* 0x0000000008007986 */ /* 0x0005ec000c101916 */
.L_x_4:
[----:B------:R-:W-:Y:S05]  /*0b70*/  BRA.U !UP0, `(.L_x_3) ;  /* 0x0000000108d07547 */ /* 0x000fea000b800000 */
[----:B------:R-:W-:Y:S02]  /*0b80*/  UISETP.NE.AND UP1, UPT, UR14, 0x1, UPT ;  /* 0x000000010e00788c */ /* 0x000fe4000bf25270 */
[----:B------:R-:W-:-:S07]  /*0b90*/  ULOP3.LUT UP0, URZ, UR34, 0x1, URZ, 0xc0, !UPT ;  /* 0x0000000122ff7892 */ /* 0x000fce000f80c0ff */
[----:B------:R-:W-:Y:S05]  /*0ba0*/  BRA.U !UP1, `(.L_x_5) ;  /* 0x0000000109847547 */ /* 0x000fea000b800000 */
[----:B------:R-:W3:Y:S01]  /*0bb0*/  LDCU.128 UR8, c[0x0][0x380] ;  /* 0x00007000ff0877ac */ /* 0x000ee20008000c00 */
[----:B------:R-:W-:Y:S02]  /*0bc0*/  UIADD3 UR20, UPT, UPT, UR17, UR6, URZ ;  /* 0x0000000611147290 */ /* 0x000fe4000fffe0ff */
[----:B------:R-:W-:Y:S02]  /*0bd0*/  UIMAD UR21, UR6, UR27, UR5 ;  /* 0x0000001b061572a4 */ /* 0x000fe4000f8e0205 */
[----:B---3--:R-:W-:Y:S02]  /*0be0*/  UIMAD.WIDE.U32 UR8, UR20, 0x4, UR8 ;  /* 0x00000004140878a5 */ /* 0x008fe4000f8e0008 */
[----:B------:R-:W-:-:S04]  /*0bf0*/  UIMAD.WIDE.U32 UR24, UR21, 0x4, UR10 ;  /* 0x00000004151878a5 */ /* 0x000fc8000f8e000a */
[----:B------:R-:W-:Y:S01]  /*0c00*/  MOV R5, UR9 ;  /* 0x0000000900057c02 */ /* 0x000fe20008000f00 */
[----:B------:R-:W-:Y:S01]  /*0c10*/  IMAD.U32 R4, RZ, RZ, UR8 ;  /* 0x00000008ff047e24 */ /* 0x000fe2000f8e00ff */
[----:B-12---:R-:W-:Y:S01]  /*0c20*/  MOV R7, UR25 ;  /* 0x0000001900077c02 */ /* 0x006fe20008000f00 */
[----:B------:R-:W-:-:S03]  /*0c30*/  IMAD.U32 R6, RZ, RZ, UR24 ;  /* 0x00000018ff067e24 */ /* 0x000fc6000f8e00ff */
[----:B------:R-:W2:Y:S01]  /*0c40*/  LDG.E R5, desc[UR22][R4.64] ;  /* 0x0000001604057981 */ /* 0x000ea2000c1e1900 */
[----:B------:R-:W1:Y:S03]  /*0c50*/  LDCU.64 UR24, c[0x0][0x380] ;  /* 0x00007000ff1877ac */ /* 0x000e660008000a00 */
[----:B------:R3:W2:Y:S01]  /*0c60*/  LDG.E R6, desc[UR22][R6.64] ;  /* 0x0000001606067981 */ /* 0x0006a2000c1e1900 */
[----:B------:R-:W-:Y:S02]  /*0c70*/  UIADD3 UR8, UP1, UPT, UR17, UR6, URZ ;  /* 0x0000000611087290 */ /* 0x000fe4000ff3e0ff */
[----:B------:R-:W-:Y:S02]  /*0c80*/  UIADD3 UR21, UPT, UPT, UR21, UR27, URZ ;  /* 0x0000001b15157290 */ /* 0x000fe4000fffe0ff */
[----:B------:R-:W-:Y:S02]  /*0c90*/  UIADD3.X UR9, UPT, UPT, URZ, URZ, URZ, UP1, !UPT ;  /* 0x000000ffff097290 */ /* 0x000fe40008ffe4ff */
[----:B------:R-:W-:Y:S01]  /*0ca0*/  UIMAD.WIDE.U32 UR10, UR21, 0x4, UR10 ;  /* 0x00000004150a78a5 */ /* 0x000fe2000f8e000a */
[----:B---3--:R-:W-:-:S05]  /*0cb0*/  IMAD.U32 R7, RZ, RZ, UR13 ;  /* 0x0000000dff077e24 */ /* 0x008fca000f8e00ff */
[----:B------:R-:W-:Y:S01]  /*0cc0*/  MOV R4, UR10 ;  /* 0x0000000a00047c02 */ /* 0x000fe20008000f00 */
[----:B-1----:R-:W-:-:S04]  /*0cd0*/  ULEA UR24, UP1, UR8, UR24, 0x2 ;  /* 0x0000001808187291 */ /* 0x002fc8000f8210ff */
[----:B------:R-:W-:Y:S02]  /*0ce0*/  ULEA.HI.X UR9, UR8, UR25, UR9, 0x2, UP1 ;  /* 0x0000001908097291 */ /* 0x000fe400088f1409 */
[----:B0-----:R-:W-:-:S04]  /*0cf0*/  IMAD.U32 R2, RZ, RZ, UR24 ;  /* 0x00000018ff027e24 */ /* 0x001fc8000f8e00ff */
[----:B------:R-:W-:Y:S01]  /*0d00*/  MOV R3, UR9 ;  /* 0x0000000900037c02 */ /* 0x000fe20008000f00 */
[----:B--2---:R-:W-:Y:S01]  /*0d10*/  IMAD R11, R5, R6, R0 ;  /* 0x00000006050b7224 */ /* 0x004fe200078e0200 */
[----:B------:R-:W-:Y:S02]  /*0d20*/  MOV R6, UR12 ;  /* 0x0000000c00067c02 */ /* 0x000fe40008000f00 */
[----:B------:R-:W-:-:S03]  /*0d30*/  MOV R5, UR11 ;  /* 0x0000000b00057c02 */ /* 0x000fc60008000f00 */
[----:B------:R3:W-:Y:S04]  /*0d40*/  STG.E desc[UR22][R6.64], R11 ;  /* 0x0000000b06007986 */ /* 0x0007e8000c101916 */
[----:B------:R-:W2:Y:S04]  /*0d50*/  LDG.E R2, desc[UR22][R2.64+0x4] ;  /* 0x0000041602027981 */ /* 0x000ea8000c1e1900 */
[----:B------:R-:W2:Y:S01]  /*0d60*/  LDG.E R4, desc[UR22][R4.64] ;  /* 0x0000001604047981 */ /* 0x000ea2000c1e1900 */
[----:B------:R-:W-:Y:S01]  /*0d70*/  IMAD.U32 R8, RZ, RZ, UR12 ;  /* 0x0000000cff087e24 */ /* 0x000fe2000f8e00ff */
[----:B------:R-:W-:Y:S01]  /*0d80*/  MOV R9, UR13 ;  /* 0x0000000d00097c02 */ /* 0x000fe20008000f00 */
[----:B------:R-:W-:Y:S01]  /*0d90*/  UIADD3 UR6, UPT, UPT, UR6, 0x2, URZ ;  /* 0x0000000206067890 */ /* 0x000fe2000fffe0ff */
[----:B--2---:R-:W-:-:S05]  /*0da0*/  IMAD R0, R2, R4, R11 ;  /* 0x0000000402007224 */ /* 0x004fca00078e020b */
[----:B------:R3:W-:Y:S06]  /*0db0*/  STG.E desc[UR22][R8.64], R0 ;  /* 0x0000000008007986 */ /* 0x0007ec000c101916 */
.L_x_5:
[----:B------:R-:W-:Y:S05]  /*0dc0*/  BRA.U !UP0, `(.L_x_3) ;  /* 0x00000001083c7547 */ /* 0x000fea000b800000 */
[----:B------:R-:W4:Y:S01]  /*0dd0*/  LDCU.128 UR8, c[0x0][0x380] ;  /* 0x00007000ff0877ac */ /* 0x000f220008000c00 */
[----:B------:R-:W-:Y:S02]  /*0de0*/  UIADD3 UR20, UPT, UPT, UR17, UR6, URZ ;  /* 0x0000000611147290 */ /* 0x000fe4000fffe0ff */
[----:B------:R-:W-:Y:S02]  /*0df0*/  UIMAD UR6, UR6, UR27, UR5 ;  /* 0x0000001b060672a4 */ /* 0x000fe4000f8e0205 */
[----:B----4-:R-:W-:Y:S02]  /*0e00*/  UIMAD.WIDE.U32 UR8, UR20, 0x4, UR8 ;  /* 0x00000004140878a5 */ /* 0x010fe4000f8e0008 */
[----:B------:R-:W-:-:S04]  /*0e10*/  UIMAD.WIDE.U32 UR10, UR6, 0x4, UR10 ;  /* 0x00000004060a78a5 */ /* 0x000fc8000f8e000a */
[----:B0-----:R-:W-:Y:S01]  /*0e20*/  IMAD.U32 R3, RZ, RZ, UR9 ;  /* 0x00000009ff037e24 */ /* 0x001fe2000f8e00ff */
[----:B------:R-:W-:Y:S02]  /*0e30*/  MOV R2, UR8 ;  /* 0x0000000800027c02 */ /* 0x000fe40008000f00 */
[----:B------:R-:W-:Y:S02]  /*0e40*/  MOV R4, UR10 ;  /* 0x0000000a00047c02 */ /* 0x000fe40008000f00 */
[----:B------:R-:W-:Y:S01]  /*0e50*/  MOV R5, UR11 ;  /* 0x0000000b00057c02 */ /* 0x000fe20008000f00 */
[----:B------:R-:W4:Y:S04]  /*0e60*/  LDG.E R3, desc[UR22][R2.64] ;  /* 0x0000001602037981 */ /* 0x000f28000c1e1900 */
[----:B------:R-:W4:Y:S01]  /*0e70*/  LDG.E R4, desc[UR22][R4.64] ;  /* 0x0000001604047981 */ /* 0x000f22000c1e1900 */
[----:B-123--:R-:W-:Y:S01]  /*0e80*/  IMAD.U32 R6, RZ, RZ, UR12 ;  /* 0x0000000cff067e24 */ /* 0x00efe2000f8e00ff */
[----:B------:R-:W-:Y:S01]  /*0e90*/  MOV R7, UR13 ;  /* 0x0000000d00077c02 */ /* 0x000fe20008000f00 */
[----:B----4-:R-:W-:-:S05]  /*0ea0*/  IMAD R9, R3, R4, R0 ;  /* 0x0000000403097224 */ /* 0x010fca00078e0200 */
[----:B------:R4:W-:Y:S02]  /*0eb0*/  STG.E desc[UR22][R6.64], R9 ;  /* 0x0000000906007986 */ /* 0x0009e4000c101916 */
.L_x_3:
[----:B------:R-:W-:-:S04]  /*0ec0*/  UIADD3 UR5, UPT, UPT, UR5, 0x1, URZ ;  /* 0x0000000105057890 */ /* 0x000fc8000fffe0ff */
[----:B------:R-:W-:-:S09]  /*0ed0*/  UISETP.NE.AND UP0, UPT, UR5, UR27, UPT ;  /* 0x0000001b0500728c */ /* 0x000fd2000bf05270 */
[----:B------:R-:W-:Y:S05]  /*0ee0*/  BRA.U UP0, `(.L_x_6) ;  /* 0xfffffff100ac7547 */ /* 0x000fea000b83ffff */
[----:B------:R-:W5:Y:S01]  /*0ef0*/  LDCU UR5, c[0x0][0x398] ;  /* 0x00007300ff0577ac */ /* 0x000f620008000800 */
[----:B------:R-:W-:-:S04]  /*0f00*/  UIADD3 UR4, UPT, UPT, UR4, 0x1, URZ ;  /* 0x0000000104047890 */ /* 0x000fc8000fffe0ff */
[----:B-----5:R-:W-:-:S06]  /*0f10*/  UISETP.NE.AND UP0, UPT, UR4, UR5, UPT ;  /* 0x000000050400728c */ /* 0x020fcc000bf05270 */
[----:B------:R-:W-:-:S13]  /*0f20*/  PLOP3.LUT P0, PT, PT, PT, UP0, 0x80, 0x8 ;  /* 0x000000000008781c */ /* 0x000fda0003f0f008 */
[----:B------:R-:W-:Y:S05]  /*0f30*/  @!P0 EXIT ;  /* 0x000000000000894d */ /* 0x000fea0003800000 */
[----:B------:R-:W-:Y:S05]  /*0f40*/  BRA `(.L_x_7) ;  /* 0xfffffff000747947 */ /* 0x000fea000383ffff */
.L_x_0:
[----:B------:R-:W-:Y:S02]  /*0f50*/  ULOP3.LUT UR7, UR6, 0x7, URZ, 0xc0, !UPT ;  /* 0x0000000706077892 */ /* 0x000fe4000f8ec0ff */
[----:B------:R-:W-:Y:S02]  /*0f60*/  ULOP3.LUT UR8, UR6, 0x3, URZ, 0xc0, !UPT ;  /* 0x0000000306087892 */ /* 0x000fe4000f8ec0ff */
[----:B------:R-:W-:Y:S02]  /*0f70*/  UIADD3 UR4, UPT, UPT, UR7, -0x1, URZ ;  /* 0xffffffff07047890 */ /* 0x000fe4000fffe0ff */
[----:B------:R-:W-:Y:S02]  /*0f80*/  ULOP3.LUT UR6, UR6, 0x7ffffff8, URZ, 0xc0, !UPT ;  /* 0x7ffffff806067892 */ /* 0x000fe4000f8ec0ff */
[----:B------:R-:W-:-:S03]  /*0f90*/  UISETP.GE.U32.AND UP0, UPT, UR4, 0x3, UPT ;  /* 0x000000030400788c */ /* 0x000fc6000bf06070 */
[----:B------:R-:W-:-:S08]  /*0fa0*/  UMOV UR4, URZ ;  /* 0x000000ff00047c82 */ /* 0x000fd00008000000 */
.L_x_13:
[----:B0-----:R-:W0:Y:S01]  /*0fb0*/  LDC R8, c[0x0][0x3a0] ;  /* 0x0000e800ff087b82 */ /* 0x001e220000000800 */
[----:B-1----:R-:W1:Y:S01]  /*0fc0*/  LDCU UR5, c[0x0][0x398] ;  /* 0x00007300ff0577ac */ /* 0x002e620008000800 */
[----:B------:R-:W-:Y:S01]  /*0fd0*/  HFMA2 R9, -RZ, RZ, 0, 0 ;  /* 0x00000000ff097431 */ /* 0x000fe200000001ff */
[C---:B0-----:R-:W-:Y:S01]  /*0fe0*/  ISETP.GE.U32.AND P0, PT, R8.reuse, 0x8, PT ;  /* 0x000000080800780c */ /* 0x041fe20003f06070 */
[----:B------:R-:W-:Y:S01]  /*0ff0*/  IMAD R0, R8, UR4, RZ ;  /* 0x0000000408007c24 */ /* 0x000fe2000f8e02ff */
[----:B------:R-:W-:-:S04]  /*1000*/  UIADD3 UR4, UPT, UPT, UR4, 0x1, URZ ;  /* 0x0000000104047890 */ /* 0x000fc8000fffe0ff */
[----:B-1----:R-:W-:-:S07]  /*1010*/  UISETP.NE.AND UP1, UPT, UR4, UR5, UPT ;  /* 0x000000050400728c */ /* 0x002fce000bf25270 */
[----:B--2---:R-:W-:Y:S05]  /*1020*/  @!P0 BRA `(.L_x_8) ;  /* 0x0000000000408947 */ /* 0x004fea0003800000 */
[----:B------:R-:W0:Y:S01]  /*1030*/  LDC.64 R4, c[0x0][0x390] ;  /* 0x0000e400ff047b82 */ /* 0x000e220000000a00 */
[----:B------:R-:W-:-:S05]  /*1040*/  UMOV UR5, URZ ;  /* 0x000000ff00057c82 */ /* 0x000fca0008000000 */
.L_x_9:
[----:B-1----:R-:W-:Y:S01]  /*1050*/  VIADD R3, R0, UR5 ;  /* 0x0000000500037c36 */ /* 0x002fe20008000000 */
[----:B------:R-:W-:-:S03]  /*1060*/  UIADD3 UR5, UPT, UPT, UR5, 0x8, URZ ;  /* 0x0000000805057890 */ /* 0x000fc6000fffe0ff */
[----:B0-----:R-:W-:Y:S01]  /*1070*/  IMAD.WIDE.U32 R2, R3, 0x4, R4 ;  /* 0x0000000403027825 */ /* 0x001fe200078e0004 */
[----:B------:R-:W-:-:S04]  /*1080*/  UISETP.NE.AND UP2, UPT, UR5, UR6, UPT ;  /* 0x000000060500728c */ /* 0x000fc8000bf45270 */
[----:B------:R1:W-:Y:S04]  /*1090*/  STG.E desc[UR22][R2.64], RZ ;  /* 0x000000ff02007986 */ /* 0x0003e8000c101916 */
[----:B------:R1:W-:Y:S04]  /*10a0*/  STG.E desc[UR22][R2.64+0x4], RZ ;  /* 0x000004ff02007986 */ /* 0x0003e8000c101916 */
[----:B------:R1:W-:Y:S04]  /*10b0*/  STG.E desc[UR22][R2.64+0x8], RZ ;  /* 0x000008ff02007986 */ /* 0x0003e8000c101916 */
[----:B------:R1:W-:Y:S04]  /*10c0*/  STG.E desc[UR22][R2.64+0xc], RZ ;  /* 0x00000cff02007986 */ /* 0x0003e8000c101916 */
[----:B------:R1:W-:Y:S04]  /*10d0*/  STG.E desc[UR22][R2.64+0x10], RZ ;  /* 0x000010ff02007986 */ /* 0x0003e8000c101916 */
[----:B------:R1:W-:Y:S04]  /*10e0*/  STG.E desc[UR22][R2.64+0x14], RZ ;  /* 0x000014ff02007986 */ /* 0x0003e8000c101916 */
[----:B------:R1:W-:Y:S04]  /*10f0*/  STG.E desc[UR22][R2.64+0x18], RZ ;  /* 0x000018ff02007986 */ /* 0x0003e8000c101916 */
[----:B------:R1:W-:Y:S01]  /*1100*/  STG.E desc[UR22][R2.64+0x1c], RZ ;  /* 0x00001cff02007986 */ /* 0x0003e2000c101916 */
[----:B------:R-:W-:Y:S05]  /*1110*/  BRA.U UP2, `(.L_x_9) ;  /* 0xfffffffd02cc7547 */ /* 0x000fea000b83ffff */
[----:B------:R-:W-:-:S07]  /*1120*/  MOV R9, UR6 ;  /* 0x0000000600097c02 */ /* 0x000fce0008000f00 */
.L_x_8:
[----:B------:R-:W-:-:S09]  /*1130*/  UISETP.NE.AND UP2, UPT, UR7, URZ, UPT ;  /* 0x000000ff0700728c */ /* 0x000fd2000bf45270 */
[----:B------:R-:W-:Y:S05]  /*1140*/  BRA.U !UP2, `(.L_x_10) ;  /* 0x000000010a887547 */ /* 0x000fea000b800000 */
[----:B------:R-:W-:Y:S01]  /*1150*/  UISETP.NE.AND UP2, UPT, UR8, URZ, UPT ;  /* 0x000000ff0800728c */ /* 0x000fe2000bf45270 */
[----:B------:R-:W-:Y:S10]  /*1160*/  BRA.U !UP0, `(.L_x_11) ;  /* 0x0000000108347547 */ /* 0x000ff4000b800000 */
[----:B------:R-:W0:Y:S01]  /*1170*/  LDC.64 R10, c[0x0][0x390] ;  /* 0x0000e400ff0a7b82 */ /* 0x000e220000000a00 */
[CC--:B------:R-:W-:Y:S02]  /*1180*/  IADD3 R6, P0, PT, R0.reuse, R9.reuse, RZ ;  /* 0x0000000900067210 */ /* 0x0c0fe40007f1e0ff */
[----:B------:R-:W-:Y:S02]  /*1190*/  IADD3 R5, PT, PT, R0, R9, RZ ;  /* 0x0000000900057210 */ /* 0x000fe40007ffe0ff */
[----:B------:R-:W-:Y:S01]  /*11a0*/  IADD3 R9, PT, PT, R9, 0x4, RZ ;  /* 0x0000000409097810 */ /* 0x000fe20007ffe0ff */
[----:B------:R-:W-:Y:S02]  /*11b0*/  IMAD.X R7, RZ, RZ, RZ, P0 ;  /* 0x000000ffff077224 */ /* 0x000fe400000e06ff */
[----:B-1----:R-:W1:Y:S01]  /*11c0*/  LDC.64 R2, c[0x0][0x390] ;  /* 0x0000e400ff027b82 */ /* 0x002e620000000a00 */
[----:B0-----:R-:W-:Y:S01]  /*11d0*/  LEA R4, P0, R6, R10, 0x2 ;  /* 0x0000000a06047211 */ /* 0x001fe200078010ff */
[----:B-1----:R-:W-:-:S03]  /*11e0*/  IMAD.WIDE.U32 R2, R5, 0x4, R2 ;  /* 0x0000000405027825 */ /* 0x002fc600078e0002 */
[----:B------:R-:W-:Y:S02]  /*11f0*/  LEA.HI.X R5, R6, R11, R7, 0x2, P0 ;  /* 0x0000000b06057211 */ /* 0x000fe400000f1407 */
[----:B------:R0:W-:Y:S04]  /*1200*/  STG.E desc[UR22][R2.64], RZ ;  /* 0x000000ff02007986 */ /* 0x0001e8000c101916 */
[----:B------:R0:W-:Y:S04]  /*1210*/  STG.E desc[UR22][R4.64+0x4], RZ ;  /* 0x000004ff04007986 */ /* 0x0001e8000c101916 */
[----:B------:R0:W-:Y:S04]  /*1220*/  STG.E desc[UR22][R4.64+0x8], RZ ;  /* 0x000008ff04007986 */ /* 0x0001e8000c101916 */
[----:B------:R0:W-:Y:S02]  /*1230*/  STG.E desc[UR22][R4.64+0xc], RZ ;  /* 0x00000cff04007986 */ /* 0x0001e4000c101916 */
.L_x_11:
[----:B------:R-:W-:Y:S05]  /*1240*/  BRA.U !UP2, `(.L_x_10) ;  /* 0x000000010a487547 */ /* 0x000fea000b800000 */
[----:B------:R-:W-:Y:S01]  /*1250*/  LOP3.LUT P0, RZ, R8, 0x1, RZ, 0xc0, !PT ;  /* 0x0000000108ff7812 */ /* 0x000fe2000780c0ff */
[----:B------:R-:W-:-:S12]  /*1260*/  UISETP.NE.AND UP2, UPT, UR8, 0x1, UPT ;  /* 0x000000010800788c */ /* 0x000fd8000bf45270 */
[----:B------:R-:W2:Y:S01]  /*1270*/  @P0 LDC.64 R6, c[0x0][0x390] ;  /* 0x0000e400ff060b82 */ /* 0x000ea20000000a00 */
[----:B------:R-:W-:Y:S05]  /*1280*/  BRA.U !UP2, `(.L_x_12) ;  /* 0x000000010a2c7547 */ /* 0x000fea000b800000 */
[----:B------:R-:W3:Y:S01]  /*1290*/  LDC.64 R12, c[0x0][0x390] ;  /* 0x0000e400ff0c7b82 */ /* 0x000ee20000000a00 */
[CC--:B------:R-:W-:Y:S02]  /*12a0*/  IADD3 R8, P1, PT, R0.reuse, R9.reuse, RZ ;  /* 0x0000000900087210 */ /* 0x0c0fe40007f3e0ff */
[----:B0-----:R-:W-:Y:S02]  /*12b0*/  IADD3 R5, PT, PT, R0, R9, RZ ;  /* 0x0000000900057210 */ /* 0x001fe40007ffe0ff */
[----:B------:R-:W-:Y:S01]  /*12c0*/  IADD3 R9, PT, PT, R9, 0x2, RZ ;  /* 0x0000000209097810 */ /* 0x000fe20007ffe0ff */
[----:B------:R-:W-:Y:S02]  /*12d0*/  IMAD.X R10, RZ, RZ, RZ, P1 ;  /* 0x000000ffff0a7224 */ /* 0x000fe400008e06ff */
[----:B-1----:R-:W0:Y:S01]  /*12e0*/  LDC.64 R2, c[0x0][0x390] ;  /* 0x0000e400ff027b82 */ /* 0x002e220000000a00 */
[----:B---3--:R-:W-:Y:S01]  /*12f0*/  LEA R4, P1, R8, R12, 0x2 ;  /* 0x0000000c08047211 */ /* 0x008fe200078210ff */
[----:B0-----:R-:W-:-:S03]  /*1300*/  IMAD.WIDE.U32 R2, R5, 0x4, R2 ;  /* 0x0000000405027825 */ /* 0x001fc600078e0002 */
[----:B------:R-:W-:Y:S02]  /*1310*/  LEA.HI.X R5, R8, R13, R10, 0x2, P1 ;  /* 0x0000000d08057211 */ /* 0x000fe400008f140a */
[----:B------:R3:W-:Y:S04]  /*1320*/  STG.E desc[UR22][R2.64], RZ ;  /* 0x000000ff02007986 */ /* 0x0007e8000c101916 */
[----:B------:R3:W-:Y:S03]  /*1330*/  STG.E desc[UR22][R4.64+0x4], RZ ;  /* 0x000004ff04007986 */ /* 0x0007e6000c101916 */
.L_x_12:
[----:B01-3--:R-:W-:-:S05]  /*1340*/  @P0 IADD3 R3, PT, PT, R0, R9, RZ ;  /* 0x0000000900030210 */ /* 0x00bfca0007ffe0ff */
[----:B--2---:R-:W-:-:S05]  /*1350*/  @P0 IMAD.WIDE.U32 R2, R3, 0x4, R6 ;  /* 0x0000000403020825 */ /* 0x004fca00078e0006 */
[----:B------:R2:W-:Y:S02]  /*1360*/  @P0 STG.E desc[UR22][R2.64], RZ ;  /* 0x000000ff02000986 */ /* 0x0005e4000c101916 */
.L_x_10:
[----:B------:R-:W-:Y:S05]  /*1370*/  BRA.U UP1, `(.L_x_13) ;  /* 0xfffffffd010c7547 */ /* 0x000fea000b83ffff */
[----:B------:R-:W-:Y:S05]  /*1380*/  EXIT ;  /* 0x000000000000794d */ /* 0x000fea0003800000 */
.L_x_14:
[----:B------:R-:W-:-:S00]  /*1390*/  BRA `(.L_x_14) ;  /* 0xfffffffc00fc7947 */ /* 0x000fc0000383ffff */
[----:B------:R-:W-:-:S00]  /*13a0*/  NOP ;  /* 0x0000000000007918 */ /* 0x000fc00000000000 */
        /* <DEDUP_REMOVED lines=13> */
.L_x_15:


//--------------------- .nv.shared.reserved.0     --------------------------
	.section	.nv.shared.reserved.0,"aw",@nobits
	.weak		__nv_reservedSMEM_offset_0_alias
	.size		__nv_reservedSMEM_offset_0_alias, 0, 64
	.other		__nv_reservedSMEM_offset_0_alias,@"STO_CUDA_RESERVED_SHARED STV_DEFAULT"
__nv_reservedSMEM_offset_0_alias:
	.zero		0
	.zero		64


//--------------------- .nv.constant0._Z15matrixMulKernelPiS_S_iii --------------------------
	.section	.nv.constant0._Z15matrixMulKernelPiS_S_iii,"a",@progbits
	.sectionflags	@""
	.align	4
.nv.constant0._Z15matrixMulKernelPiS_S_iii:
	.zero		932


//--------------------- SYMBOLS --------------------------

	.type		.nv.reservedSmem.offset0,@object
	.size		.nv.reservedSmem.offset0,0x4
